	.headerflags	@"EF_CUDA_TEXMODE_UNIFIED EF_CUDA_64BIT_ADDRESS EF_CUDA_ACCELERATORS EF_CUDA_SM90 EF_CUDA_VIRTUAL_SM(EF_CUDA_SM90)"
	.elftype	@"ET_EXEC"


//--------------------- .nv.info                  --------------------------
	.section	.nv.info,"",@"SHT_CUDA_INFO"
	.align	4


	//----- nvinfo : EIATTR_REGCOUNT
	.align		4
        /*0000*/ 	.byte	0x04, 0x2f
        /*0002*/ 	.short	(.L_3 - .L_2)
	.align		4
.L_2:
        /*0004*/ 	.word	index@(triton_poi_fused_cat_86)
        /*0008*/ 	.word	0x00000016


	//----- nvinfo : EIATTR_MIN_STACK_SIZE
	.align		4
.L_3:
        /*000c*/ 	.byte	0x04, 0x12
        /*000e*/ 	.short	(.L_5 - .L_4)
	.align		4
.L_4:
        /*0010*/ 	.word	index@(triton_poi_fused_cat_86)
        /*0014*/ 	.word	0x00000000


	//----- nvinfo : EIATTR_FRAME_SIZE
	.align		4
.L_5:
        /*0018*/ 	.byte	0x04, 0x11
        /*001a*/ 	.short	(.L_7 - .L_6)
	.align		4
.L_6:
        /*001c*/ 	.word	index@(triton_poi_fused_cat_86)
        /*0020*/ 	.word	0x00000000


	//----- nvinfo : EIATTR_MIN_STACK_SIZE
	.align		4
.L_7:
        /*0024*/ 	.byte	0x04, 0x12
        /*0026*/ 	.short	(.L_9 - .L_8)
	.align		4
.L_8:
        /*0028*/ 	.word	index@(triton_poi_fused_cat_86)
        /*002c*/ 	.word	0x00000000
.L_9:


//--------------------- .nv.info.triton_poi_fused_cat_86 --------------------------
	.section	.nv.info.triton_poi_fused_cat_86,"",@"SHT_CUDA_INFO"
	.sectionflags	@""
	.align	4


	//----- nvinfo : EIATTR_CUDA_API_VERSION
	.align		4
        /*0000*/ 	.byte	0x04, 0x37
        /*0002*/ 	.short	(.L_11 - .L_10)
.L_10:
        /*0004*/ 	.word	0x0000007c


	//----- nvinfo : EIATTR_KPARAM_INFO
	.align		4
.L_11:
        /*0008*/ 	.byte	0x04, 0x17
        /*000a*/ 	.short	(.L_13 - .L_12)
.L_12:
        /*000c*/ 	.word	0x00000000
        /*0010*/ 	.short	0x0007
        /*0012*/ 	.short	0x0038
        /*0014*/ 	.byte	0x00, 0xf0, 0x11, 0x00


	//----- nvinfo : EIATTR_KPARAM_INFO
	.align		4
.L_13:
        /*0018*/ 	.byte	0x04, 0x17
        /*001a*/ 	.short	(.L_15 - .L_14)
.L_14:
        /*001c*/ 	.word	0x00000000
        /*0020*/ 	.short	0x0006
        /*0022*/ 	.short	0x0030
        /*0024*/ 	.byte	0x00, 0xf4, 0x21, 0x00


	//----- nvinfo : EIATTR_KPARAM_INFO
	.align		4
.L_15:
        /*0028*/ 	.byte	0x04, 0x17
        /*002a*/ 	.short	(.L_17 - .L_16)
.L_16:
        /*002c*/ 	.word	0x00000000
        /*0030*/ 	.short	0x0005
        /*0032*/ 	.short	0x0028
        /*0034*/ 	.byte	0x00, 0xf4, 0x21, 0x00


	//----- nvinfo : EIATTR_KPARAM_INFO
	.align		4
.L_17:
        /*0038*/ 	.byte	0x04, 0x17
        /*003a*/ 	.short	(.L_19 - .L_18)
.L_18:
        /*003c*/ 	.word	0x00000000
        /*0040*/ 	.short	0x0004
        /*0042*/ 	.short	0x0020
        /*0044*/ 	.byte	0x00, 0xf4, 0x21, 0x00


	//----- nvinfo : EIATTR_KPARAM_INFO
	.align		4
.L_19:
        /*0048*/ 	.byte	0x04, 0x17
        /*004a*/ 	.short	(.L_21 - .L_20)
.L_20:
        /*004c*/ 	.word	0x00000000
        /*0050*/ 	.short	0x0003
        /*0052*/ 	.short	0x0018
        /*0054*/ 	.byte	0x00, 0xf4, 0x21, 0x00


	//----- nvinfo : EIATTR_KPARAM_INFO
	.align		4
.L_21:
        /*0058*/ 	.byte	0x04, 0x17
        /*005a*/ 	.short	(.L_23 - .L_22)
.L_22:
        /*005c*/ 	.word	0x00000000
        /*0060*/ 	.short	0x0002
        /*0062*/ 	.short	0x0010
        /*0064*/ 	.byte	0x00, 0xf4, 0x21, 0x00


	//----- nvinfo : EIATTR_KPARAM_INFO
	.align		4
.L_23:
        /*0068*/ 	.byte	0x04, 0x17
        /*006a*/ 	.short	(.L_25 - .L_24)
.L_24:
        /*006c*/ 	.word	0x00000000
        /*0070*/ 	.short	0x0001
        /*0072*/ 	.short	0x0008
        /*0074*/ 	.byte	0x00, 0xf4, 0x21, 0x00


	//----- nvinfo : EIATTR_KPARAM_INFO
	.align		4
.L_25:
        /*0078*/ 	.byte	0x04, 0x17
        /*007a*/ 	.short	(.L_27 - .L_26)
.L_26:
        /*007c*/ 	.word	0x00000000
        /*0080*/ 	.short	0x0000
        /*0082*/ 	.short	0x0000
        /*0084*/ 	.byte	0x00, 0xf4, 0x21, 0x00


	//----- nvinfo : EIATTR_SPARSE_MMA_MASK
	.align		4
.L_27:
        /*0088*/ 	.byte	0x03, 0x50
        /*008a*/ 	.short	0x0000


	//----- nvinfo : EIATTR_MAXREG_COUNT
	.align		4
        /*008c*/ 	.byte	0x03, 0x1b
        /*008e*/ 	.short	0x00ff


	//----- nvinfo : EIATTR_EXIT_INSTR_OFFSETS
	.align		4
        /*0090*/ 	.byte	0x04, 0x1c
        /*0092*/ 	.short	(.L_29 - .L_28)


	//   ....[0]....
.L_28:
        /*0094*/ 	.word	0x000003e0


	//   ....[1]....
        /*0098*/ 	.word	0x00000400


	//----- nvinfo : EIATTR_REQNTID
	.align		4
.L_29:
        /*009c*/ 	.byte	0x04, 0x10
        /*009e*/ 	.short	(.L_31 - .L_30)
.L_30:
        /*00a0*/ 	.word	0x00000080
        /*00a4*/ 	.word	0x00000001
        /*00a8*/ 	.word	0x00000001


	//----- nvinfo : EIATTR_CBANK_PARAM_SIZE
	.align		4
.L_31:
        /*00ac*/ 	.byte	0x03, 0x19
        /*00ae*/ 	.short	0x003c


	//----- nvinfo : EIATTR_PARAM_CBANK
	.align		4
        /*00b0*/ 	.byte	0x04, 0x0a
        /*00b2*/ 	.short	(.L_33 - .L_32)
	.align		4
.L_32:
        /*00b4*/ 	.word	index@(.nv.constant0.triton_poi_fused_cat_86)
        /*00b8*/ 	.short	0x0210
        /*00ba*/ 	.short	0x003c


	//----- nvinfo : EIATTR_SW_WAR
	.align		4
.L_33:
        /*00bc*/ 	.byte	0x04, 0x36
        /*00be*/ 	.short	(.L_35 - .L_34)
.L_34:
        /*00c0*/ 	.word	0x00000008
.L_35:


//--------------------- .nv.callgraph             --------------------------
	.section	.nv.callgraph,"",@"SHT_CUDA_CALLGRAPH"
	.align	4
	.sectionentsize	8
	.align		4
        /*0000*/ 	.word	0x00000000
	.align		4
        /*0004*/ 	.word	0xffffffff
	.align		4
        /*0008*/ 	.word	0x00000000
	.align		4
        /*000c*/ 	.word	0xfffffffe
	.align		4
        /*0010*/ 	.word	0x00000000
	.align		4
        /*0014*/ 	.word	0xfffffffd
	.align		4
        /*0018*/ 	.word	0x00000000
	.align		4
        /*001c*/ 	.word	0xfffffffc


//--------------------- .nv.constant4             --------------------------
	.section	.nv.constant4,"a",@progbits
	.align	8
	.align		8
.nv.constant4:
        /*0000*/ 	.dword	_$_str
	.align		8
        /*0008*/ 	.dword	_$_str_$_2


//--------------------- .text.triton_poi_fused_cat_86 --------------------------
	.section	.text.triton_poi_fused_cat_86,"ax",@progbits
	.align	128
        .global         triton_poi_fused_cat_86
        .type           triton_poi_fused_cat_86,@function
        .size           triton_poi_fused_cat_86,(.L_x_1 - triton_poi_fused_cat_86)
        .other          triton_poi_fused_cat_86,@"STO_CUDA_ENTRY STV_DEFAULT"
triton_poi_fused_cat_86:
.text.triton_poi_fused_cat_86:
[----:B------:R-:W0:Y:S01]  /*0000*/  LDC R1, c[0x0][0x28] ;  /* 0x00000a00ff017b82 */ /* 0x000e220000000800 */
[----:B------:R-:W1:Y:S07]  /*0010*/  S2R R0, SR_TID.X ;  /* 0x0000000000007919 */ /* 0x000e6e0000002100 */
[----:B------:R-:W2:Y:S01]  /*0020*/  LDC.64 R8, c[0x0][0x220] ;  /* 0x00008800ff087b82 */ /* 0x000ea20000000a00 */
[----:B------:R-:W-:Y:S01]  /*0030*/  IMAD.MOV.U32 R4, RZ, RZ, RZ ;  /* 0x000000ffff047224 */ /* 0x000fe200078e00ff */
[----:B------:R-:W-:Y:S01]  /*0040*/  ULDC.64 UR4, c[0x0][0x208] ;  /* 0x0000820000047ab9 */ /* 0x000fe20000000a00 */
[----:B------:R-:W3:Y:S05]  /*0050*/  S2R R3, SR_CTAID.X ;  /* 0x0000000000037919 */ /* 0x000eea0000002500 */
[----:B------:R-:W4:Y:S08]  /*0060*/  LDC.64 R14, c[0x0][0x210] ;  /* 0x00008400ff0e7b82 */ /* 0x000f300000000a00 */
[----:B------:R-:W5:Y:S08]  /*0070*/  LDC.64 R16, c[0x0][0x218] ;  /* 0x00008600ff107b82 */ /* 0x000f700000000a00 */
[----:B------:R-:W4:Y:S01]  /*0080*/  LDC.64 R6, c[0x0][0x228] ;  /* 0x00008a00ff067b82 */ /* 0x000f220000000a00 */
[----:B-1----:R-:W-:-:S05]  /*0090*/  LOP3.LUT R0, R0, 0x7f, RZ, 0xc0, !PT ;  /* 0x0000007f00007812 */ /* 0x002fca00078ec0ff */
[----:B---3--:R-:W-:-:S05]  /*00a0*/  IMAD R0, R3, 0x80, R0 ;  /* 0x0000008003007824 */ /* 0x008fca00078e0200 */
[----:B------:R-:W-:-:S04]  /*00b0*/  SHF.R.S32.HI R3, RZ, 0x1f, R0 ;  /* 0x0000001fff037819 */ /* 0x000fc80000011400 */
[----:B------:R-:W-:Y:S02]  /*00c0*/  LEA.HI R10, R3, R0, RZ, 0x9 ;  /* 0x00000000030a7211 */ /* 0x000fe400078f48ff */
[----:B------:R-:W1:Y:S02]  /*00d0*/  LDC.64 R2, c[0x0][0x230] ;  /* 0x00008c00ff027b82 */ /* 0x000e640000000a00 */
[----:B------:R-:W-:-:S05]  /*00e0*/  LOP3.LUT R5, R10, 0xfffffe00, RZ, 0xc0, !PT ;  /* 0xfffffe000a057812 */ /* 0x000fca00078ec0ff */
[----:B------:R-:W-:-:S04]  /*00f0*/  IMAD.IADD R5, R0, 0x1, -R5 ;  /* 0x0000000100057824 */ /* 0x000fc800078e0a05 */
[C---:B--2---:R-:W-:Y:S01]  /*0100*/  IMAD.WIDE R8, R5.reuse, 0x4, R8 ;  /* 0x0000000405087825 */ /* 0x044fe200078e0208 */
[----:B------:R-:W-:-:S04]  /*0110*/  ISETP.GE.AND P2, PT, R5, 0x100, PT ;  /* 0x000001000500780c */ /* 0x000fc80003f46270 */
[----:B------:R-:W-:-:S13]  /*0120*/  ISETP.LT.AND P3, PT, R0, 0x800, !P2 ;  /* 0x000008000000780c */ /* 0x000fda0005761270 */
[----:B------:R2:W3:Y:S01]  /*0130*/  @P3 LDG.E.EL R4, desc[UR4][R8.64] ;  /* 0x0000000408043981 */ /* 0x0004e2000c2e1900 */
[----:B------:R-:W-:Y:S01]  /*0140*/  SHF.R.S32.HI R10, RZ, 0x9, R10 ;  /* 0x00000009ff0a7819 */ /* 0x000fe2000001140a */
[----:B-----5:R-:W-:-:S04]  /*0150*/  IMAD.WIDE R16, R5, 0x4, R16 ;  /* 0x0000000405107825 */ /* 0x020fc800078e0210 */
[----:B------:R-:W-:Y:S01]  /*0160*/  IMAD R19, R10, 0x100, R5 ;  /* 0x000001000a137824 */ /* 0x000fe200078e0205 */
[----:B------:R-:W-:Y:S01]  /*0170*/  CS2R R10, SRZ ;  /* 0x00000000000a7805 */ /* 0x000fe2000001ff00 */
[----:B--2---:R-:W2:Y:S02]  /*0180*/  LDC.64 R8, c[0x0][0x238] ;  /* 0x00008e00ff087b82 */ /* 0x004ea40000000a00 */
[----:B----4-:R-:W-:-:S03]  /*0190*/  IMAD.WIDE R14, R19, 0x4, R14 ;  /* 0x00000004130e7825 */ /* 0x010fc600078e020e */
[----:B------:R-:W4:Y:S01]  /*01a0*/  @P3 LDG.E.EL R10, desc[UR4][R16.64] ;  /* 0x00000004100a3981 */ /* 0x000f22000c2e1900 */
[----:B------:R-:W-:-:S03]  /*01b0*/  CS2R R12, SRZ ;  /* 0x00000000000c7805 */ /* 0x000fc6000001ff00 */
[----:B------:R5:W4:Y:S01]  /*01c0*/  @P3 LDG.E.EL R11, desc[UR4][R14.64] ;  /* 0x000000040e0b3981 */ /* 0x000b22000c2e1900 */
[----:B0-----:R-:W-:Y:S01]  /*01d0*/  IMAD.WIDE R6, R5, 0x4, R6 ;  /* 0x0000000405067825 */ /* 0x001fe200078e0206 */
[----:B------:R-:W-:-:S03]  /*01e0*/  ISETP.GE.AND P0, PT, R0, 0x800, PT ;  /* 0x000008000000780c */ /* 0x000fc60003f06270 */
[C---:B-1----:R-:W-:Y:S01]  /*01f0*/  IMAD.WIDE R2, R5.reuse, 0x4, R2 ;  /* 0x0000000405027825 */ /* 0x042fe200078e0202 */
[----:B------:R-:W4:Y:S01]  /*0200*/  @P3 LDG.E.EL R12, desc[UR4][R6.64] ;  /* 0x00000004060c3981 */ /* 0x000f22000c2e1900 */
[----:B------:R-:W-:-:S03]  /*0210*/  ISETP.GT.AND P1, PT, R5, 0xff, !P0 ;  /* 0x000000ff0500780c */ /* 0x000fc60004724270 */
[----:B------:R0:W4:Y:S01]  /*0220*/  @P3 LDG.E.EL R13, desc[UR4][R2.64] ;  /* 0x00000004020d3981 */ /* 0x000122000c2e1900 */
[----:B-----5:R-:W-:Y:S02]  /*0230*/  IMAD.MOV.U32 R14, RZ, RZ, RZ ;  /* 0x000000ffff0e7224 */ /* 0x020fe400078e00ff */
[----:B--2---:R-:W-:Y:S01]  /*0240*/  IMAD.WIDE R8, R19, 0x4, R8 ;  /* 0x0000000413087825 */ /* 0x004fe200078e0208 */
[----:B0-----:R-:W0:Y:S06]  /*0250*/  LDC.64 R2, c[0x0][0x240] ;  /* 0x00009000ff027b82 */ /* 0x001e2c0000000a00 */
[----:B------:R-:W2:Y:S01]  /*0260*/  @P1 LDG.E.EL R14, desc[UR4][R8.64+-0x400] ;  /* 0xfffc0004080e1981 */ /* 0x000ea2000c2e1900 */
[----:B------:R-:W-:-:S02]  /*0270*/  IMAD.MOV.U32 R6, RZ, RZ, 0x3e800000 ;  /* 0x3e800000ff067424 */ /* 0x000fc400078e00ff */
[----:B0-----:R-:W-:Y:S01]  /*0280*/  IMAD.WIDE R2, R0, 0x4, R2 ;  /* 0x0000000400027825 */ /* 0x001fe200078e0202 */
[----:B---3--:R-:W-:-:S05]  /*0290*/  SEL R4, R4, RZ, P3 ;  /* 0x000000ff04047207 */ /* 0x008fca0001800000 */
[----:B------:R-:W-:-:S04]  /*02a0*/  FADD R4, R4, 9.9999997473787516356e-06 ;  /* 0x3727c5ac04047421 */ /* 0x000fc80000000000 */
[----:B------:R-:W0:Y:S02]  /*02b0*/  MUFU.SQRT R5, R4 ;  /* 0x0000000400057308 */ /* 0x000e240000002000 */
[C---:B0-----:R-:W-:Y:S02]  /*02c0*/  FSETP.GT.AND P4, PT, R5.reuse, 8.50705917302346158658e+37, PT ;  /* 0x7e8000000500780b */ /* 0x041fe40003f84000 */
[----:B------:R-:W-:-:S11]  /*02d0*/  FSETP.GEU.AND P5, PT, R5, 1.175494350822287508e-38, PT ;  /* 0x008000000500780b */ /* 0x000fd60003fae000 */
[----:B------:R-:W-:-:S04]  /*02e0*/  @P4 FMUL R5, R5, 0.25 ;  /* 0x3e80000005054820 */ /* 0x000fc80000400000 */
[----:B------:R-:W-:-:S06]  /*02f0*/  @!P5 FMUL R5, R5, 16777216 ;  /* 0x4b8000000505d820 */ /* 0x000fcc0000400000 */
[----:B------:R-:W0:Y:S01]  /*0300*/  MUFU.RCP R5, R5 ;  /* 0x0000000500057308 */ /* 0x000e220000001000 */
[----:B------:R-:W-:Y:S02]  /*0310*/  FSEL R6, R6, 1, P4 ;  /* 0x3f80000006067808 */ /* 0x000fe40002000000 */
[----:B----4-:R-:W-:Y:S02]  /*0320*/  SEL R11, R11, RZ, P3 ;  /* 0x000000ff0b0b7207 */ /* 0x010fe40001800000 */
[----:B------:R-:W-:Y:S01]  /*0330*/  SEL R10, R10, RZ, P3 ;  /* 0x000000ff0a0a7207 */ /* 0x000fe20001800000 */
[----:B------:R-:W-:Y:S01]  /*0340*/  @!P5 FMUL R6, R6, 16777216 ;  /* 0x4b8000000606d820 */ /* 0x000fe20000400000 */
[----:B------:R-:W-:-:S03]  /*0350*/  SEL R12, R12, RZ, P3 ;  /* 0x000000ff0c0c7207 */ /* 0x000fc60001800000 */
[----:B------:R-:W-:Y:S01]  /*0360*/  FADD R4, R11, -R10 ;  /* 0x8000000a0b047221 */ /* 0x000fe20000000000 */
[----:B------:R-:W-:Y:S01]  /*0370*/  SEL R13, R13, RZ, P3 ;  /* 0x000000ff0d0d7207 */ /* 0x000fe20001800000 */
[----:B0-----:R-:W-:-:S04]  /*0380*/  FMUL R7, R5, R6 ;  /* 0x0000000605077220 */ /* 0x001fc80000400000 */
[----:B------:R-:W-:-:S04]  /*0390*/  FMUL R4, R4, R7 ;  /* 0x0000000704047220 */ /* 0x000fc80000400000 */
[----:B------:R-:W-:-:S05]  /*03a0*/  FFMA R13, R4, R12, R13 ;  /* 0x0000000c040d7223 */ /* 0x000fca000000000d */
[----:B------:R-:W-:-:S04]  /*03b0*/  FSETP.GEU.AND P3, PT, R13, RZ, PT ;  /* 0x000000ff0d00720b */ /* 0x000fc80003f6e000 */
[----:B------:R-:W-:Y:S02]  /*03c0*/  FSEL R13, R13, RZ, P3 ;  /* 0x000000ff0d0d7208 */ /* 0x000fe40001800000 */
[----:B--2---:R-:W-:Y:S01]  /*03d0*/  @P2 SEL R13, R14, RZ, P1 ;  /* 0x000000ff0e0d2207 */ /* 0x004fe20000800000 */
[----:B------:R-:W-:Y:S06]  /*03e0*/  @P0 EXIT ;  /* 0x000000000000094d */ /* 0x000fec0003800000 */
[----:B------:R-:W-:Y:S01]  /*03f0*/  STG.E desc[UR4][R2.64], R13 ;  /* 0x0000000d02007986 */ /* 0x000fe2000c101904 */
[----:B------:R-:W-:Y:S05]  /*0400*/  EXIT ;  /* 0x000000000000794d */ /* 0x000fea0003800000 */
.L_x_0:
[----:B------:R-:W-:-:S00]  /*0410*/  BRA `(.L_x_0) ;  /* 0xfffffffc00fc7947 */ /* 0x000fc0000383ffff */
[----:B------:R-:W-:-:S00]  /*0420*/  NOP ;  /* 0x0000000000007918 */ /* 0x000fc00000000000 */
        /* <DEDUP_REMOVED lines=13> */
.L_x_1:


//--------------------- .nv.global.init           --------------------------
	.section	.nv.global.init,"aw",@progbits
.nv.global.init:
	.type		_$_str,@object
	.size		_$_str,(_$_str_$_2 - _$_str)
_$_str:
        /*0000*/ 	.byte	0x5f, 0x5f, 0x43, 0x55, 0x44, 0x41, 0x5f, 0x46, 0x54, 0x5a, 0x00
	.type		_$_str_$_2,@object
	.size		_$_str_$_2,(.L_1 - _$_str_$_2)
_$_str_$_2:
        /*000b*/ 	.byte	0x5f, 0x5f, 0x43, 0x55, 0x44, 0x41, 0x5f, 0x50, 0x52, 0x45, 0x43, 0x5f, 0x53, 0x51, 0x52, 0x54
        /*001b*/ 	.byte	0x00
.L_1:


//--------------------- .nv.constant0.triton_poi_fused_cat_86 --------------------------
	.section	.nv.constant0.triton_poi_fused_cat_86,"a",@progbits
	.sectionflags	@""
	.align	4
.nv.constant0.triton_poi_fused_cat_86:
	.zero		588
